//
// Generated by NVIDIA NVVM Compiler
//
// Compiler Build ID: CL-36424714
// Cuda compilation tools, release 13.0, V13.0.88
// Based on NVVM 20.0.0
//

.version 9.0
.target sm_100
.address_size 64

	// .globl	_Z13multiplyByTwoPfi

.visible .entry _Z13multiplyByTwoPfi(
	.param .u64 .ptr .align 1 _Z13multiplyByTwoPfi_param_0,
	.param .u32 _Z13multiplyByTwoPfi_param_1
)
{
	.reg .pred 	%p<2>;
	.reg .b32 	%r<6>;
	.reg .b32 	%f<3>;
	.reg .b64 	%rd<5>;

	ld.param.u64 	%rd1, [_Z13multiplyByTwoPfi_param_0];
	ld.param.u32 	%r2, [_Z13multiplyByTwoPfi_param_1];
	mov.u32 	%r3, %ctaid.x;
	mov.u32 	%r4, %ntid.x;
	mov.u32 	%r5, %tid.x;
	mad.lo.s32 	%r1, %r3, %r4, %r5;
	setp.ge.s32 	%p1, %r1, %r2;
	@%p1 bra 	$L__BB0_2;
	cvta.to.global.u64 	%rd2, %rd1;
	mul.wide.s32 	%rd3, %r1, 4;
	add.s64 	%rd4, %rd2, %rd3;
	ld.global.f32 	%f1, [%rd4];
	add.f32 	%f2, %f1, %f1;
	st.global.f32 	[%rd4], %f2;
$L__BB0_2:
	ret;

}


// ===== COMPILED SASS (sm_100) =====

	.target	sm_100

	.elftype	@"ET_EXEC"


//--------------------- .note.nv.tkinfo           --------------------------
	.section	.note.nv.tkinfo,"",@"SHT_NOTE"
	.sectionflags	@"SHF_NOTE_NV_TKINFO"
	.tkinfo
        /*0018*/ 	.word	0x00000002
        /*0030*/ 	.string	""
        /*0030*/ 	.string	"ptxas"
        /*0030*/ 	.string	"Cuda compilation tools, release 13.0, V13.0.88"
        /*0030*/ 	.string	"Build cuda_13.0.r13.0/compiler.36424714_0"
        /*0030*/ 	.string	"-arch sm_100 -m 64 "



//--------------------- .note.nv.cuinfo           --------------------------
	.section	.note.nv.cuinfo,"",@"SHT_NOTE"
	.sectionflags	@"SHF_NOTE_NV_CUINFO"
        /*0018*/ 	.short	0x0002
        /*001a*/ 	.short	0x0064
        /*001c*/ 	.short	0x0082
	.zero		2


//--------------------- .nv.info                  --------------------------
	.section	.nv.info,"",@"SHT_CUDA_INFO"
	.align	4


	//----- nvinfo : EIATTR_REGCOUNT
	.align		4
        /*0000*/ 	.byte	0x04, 0x2f
        /*0002*/ 	.short	(.L_1 - .L_0)
	.align		4
.L_0:
        /*0004*/ 	.word	index@(_Z13multiplyByTwoPfi)
        /*0008*/ 	.word	0x00000008


	//----- nvinfo : EIATTR_FRAME_SIZE
	.align		4
.L_1:
        /*000c*/ 	.byte	0x04, 0x11
        /*000e*/ 	.short	(.L_3 - .L_2)
	.align		4
.L_2:
        /*0010*/ 	.word	index@(_Z13multiplyByTwoPfi)
        /*0014*/ 	.word	0x00000000


	//----- nvinfo : EIATTR_MIN_STACK_SIZE
	.align		4
.L_3:
        /*0018*/ 	.byte	0x04, 0x12
        /*001a*/ 	.short	(.L_5 - .L_4)
	.align		4
.L_4:
        /*001c*/ 	.word	index@(_Z13multiplyByTwoPfi)
        /*0020*/ 	.word	0x00000000
.L_5:


//--------------------- .nv.compat                --------------------------
	.section	.nv.compat,"",@"SHT_CUDA_COMPAT_INFO"
	.align	4
        /*0000*/ 	.byte	0x02, 0x09, 0x00, 0x00, 0x02, 0x02, 0x01, 0x00, 0x02, 0x05, 0x05, 0x00, 0x03, 0x07, 0x01, 0x01
        /*0010*/ 	.byte	0x02, 0x03, 0x00, 0x00, 0x02, 0x06, 0x01, 0x00, 0x04, 0x0b, 0x08, 0x00, 0x09, 0x00, 0x00, 0x00
        /*0020*/ 	.byte	0x00, 0x00, 0x00, 0x00


//--------------------- .nv.info._Z13multiplyByTwoPfi --------------------------
	.section	.nv.info._Z13multiplyByTwoPfi,"",@"SHT_CUDA_INFO"
	.sectionflags	@""
	.align	4


	//----- nvinfo : EIATTR_CUDA_API_VERSION
	.align		4
        /*0000*/ 	.byte	0x04, 0x37
        /*0002*/ 	.short	(.L_7 - .L_6)
.L_6:
        /*0004*/ 	.word	0x00000082


	//----- nvinfo : EIATTR_KPARAM_INFO
	.align		4
.L_7:
        /*0008*/ 	.byte	0x04, 0x17
        /*000a*/ 	.short	(.L_9 - .L_8)
.L_8:
        /*000c*/ 	.word	0x00000000
        /*0010*/ 	.short	0x0001
        /*0012*/ 	.short	0x0008
        /*0014*/ 	.byte	0x00, 0xf0, 0x11, 0x00


	//----- nvinfo : EIATTR_KPARAM_INFO
	.align		4
.L_9:
        /*0018*/ 	.byte	0x04, 0x17
        /*001a*/ 	.short	(.L_11 - .L_10)
.L_10:
        /*001c*/ 	.word	0x00000000
        /*0020*/ 	.short	0x0000
        /*0022*/ 	.short	0x0000
        /*0024*/ 	.byte	0x00, 0xf5, 0x21, 0x00


	//----- nvinfo : EIATTR_SPARSE_MMA_MASK
	.align		4
.L_11:
        /*0028*/ 	.byte	0x03, 0x50
        /*002a*/ 	.short	0x0000


	//----- nvinfo : EIATTR_MAXREG_COUNT
	.align		4
        /*002c*/ 	.byte	0x03, 0x1b
        /*002e*/ 	.short	0x00ff


	//----- nvinfo : EIATTR_MERCURY_ISA_VERSION
	.align		4
        /*0030*/ 	.byte	0x03, 0x5f
        /*0032*/ 	.short	0x0101


	//----- nvinfo : EIATTR_VRC_CTA_INIT_COUNT
	.align		4
        /*0034*/ 	.byte	0x02, 0x4a
	.zero		1
	.zero		1


	//----- nvinfo : EIATTR_EXIT_INSTR_OFFSETS
	.align		4
        /*0038*/ 	.byte	0x04, 0x1c
        /*003a*/ 	.short	(.L_13 - .L_12)


	//   ....[0]....
.L_12:
        /*003c*/ 	.word	0x00000070


	//   ....[1]....
        /*0040*/ 	.word	0x000000e0


	//----- nvinfo : EIATTR_CBANK_PARAM_SIZE
	.align		4
.L_13:
        /*0044*/ 	.byte	0x03, 0x19
        /*0046*/ 	.short	0x000c


	//----- nvinfo : EIATTR_PARAM_CBANK
	.align		4
        /*0048*/ 	.byte	0x04, 0x0a
        /*004a*/ 	.short	(.L_15 - .L_14)
	.align		4
.L_14:
        /*004c*/ 	.word	index@(.nv.constant0._Z13multiplyByTwoPfi)
        /*0050*/ 	.short	0x0380
        /*0052*/ 	.short	0x000c


	//----- nvinfo : EIATTR_SW_WAR
	.align		4
.L_15:
        /*0054*/ 	.byte	0x04, 0x36
        /*0056*/ 	.short	(.L_17 - .L_16)
.L_16:
        /*0058*/ 	.word	0x00000008
.L_17:


//--------------------- .nv.callgraph             --------------------------
	.section	.nv.callgraph,"",@"SHT_CUDA_CALLGRAPH"
	.align	4
	.sectionentsize	8
	.align		4
        /*0000*/ 	.word	0x00000000
	.align		4
        /*0004*/ 	.word	0xffffffff
	.align		4
        /*0008*/ 	.word	0x00000000
	.align		4
        /*000c*/ 	.word	0xfffffffe
	.align		4
        /*0010*/ 	.word	0x00000000
	.align		4
        /*0014*/ 	.word	0xfffffffd
	.align		4
        /*0018*/ 	.word	0x00000000
	.align		4
        /*001c*/ 	.word	0xfffffffc


//--------------------- .text._Z13multiplyByTwoPfi --------------------------
	.section	.text._Z13multiplyByTwoPfi,"ax",@progbits
	.align	128
        .global         _Z13multiplyByTwoPfi
        .type           _Z13multiplyByTwoPfi,@function
        .size           _Z13multiplyByTwoPfi,(.L_x_1 - _Z13multiplyByTwoPfi)
        .other          _Z13multiplyByTwoPfi,@"STO_CUDA_ENTRY STV_DEFAULT"
_Z13multiplyByTwoPfi:
.text._Z13multiplyByTwoPfi:
[----:B------:R-:W-:Y:S01]  /*0000*/  LDC R1, c[0x0][0x37c] ;  /* 0x0000df00ff017b82 */ /* 0x000fe20000000800 */
[----:B------:R-:W0:Y:S07]  /*0010*/  S2R R0, SR_TID.X ;  /* 0x0000000000007919 */ /* 0x000e2e0000002100 */
[----:B------:R-:W0:Y:S01]  /*0020*/  S2UR UR4, SR_CTAID.X ;  /* 0x00000000000479c3 */ /* 0x000e220000002500 */
[----:B------:R-:W1:Y:S07]  /*0030*/  LDCU UR5, c[0x0][0x388] ;  /* 0x00007100ff0577ac */ /* 0x000e6e0008000800 */
[----:B------:R-:W0:Y:S02]  /*0040*/  LDC R5, c[0x0][0x360] ;  /* 0x0000d800ff057b82 */ /* 0x000e240000000800 */
[----:B0-----:R-:W-:-:S05]  /*0050*/  IMAD R5, R5, UR4, R0 ;  /* 0x0000000405057c24 */ /* 0x001fca000f8e0200 */
[----:B-1----:R-:W-:-:S13]  /*0060*/  ISETP.GE.AND P0, PT, R5, UR5, PT ;  /* 0x0000000505007c0c */ /* 0x002fda000bf06270 */
[----:B------:R-:W-:Y:S05]  /*0070*/  @P0 EXIT ;  /* 0x000000000000094d */ /* 0x000fea0003800000 */
[----:B------:R-:W0:Y:S01]  /*0080*/  LDC.64 R2, c[0x0][0x380] ;  /* 0x0000e000ff027b82 */ /* 0x000e220000000a00 */
[----:B------:R-:W1:Y:S01]  /*0090*/  LDCU.64 UR4, c[0x0][0x358] ;  /* 0x00006b00ff0477ac */ /* 0x000e620008000a00 */
[----:B0-----:R-:W-:-:S05]  /*00a0*/  IMAD.WIDE R2, R5, 0x4, R2 ;  /* 0x0000000405027825 */ /* 0x001fca00078e0202 */
[----:B-1----:R-:W2:Y:S02]  /*00b0*/  LDG.E R0, desc[UR4][R2.64] ;  /* 0x0000000402007981 */ /* 0x002ea4000c1e1900 */
[----:B--2---:R-:W-:-:S05]  /*00c0*/  FADD R5, R0, R0 ;  /* 0x0000000000057221 */ /* 0x004fca0000000000 */
[----:B------:R-:W-:Y:S01]  /*00d0*/  STG.E desc[UR4][R2.64], R5 ;  /* 0x0000000502007986 */ /* 0x000fe2000c101904 */
[----:B------:R-:W-:Y:S05]  /*00e0*/  EXIT ;  /* 0x000000000000794d */ /* 0x000fea0003800000 */
.L_x_0:
[----:B------:R-:W-:-:S00]  /*00f0*/  BRA `(.L_x_0) ;  /* 0xfffffffc00fc7947 */ /* 0x000fc0000383ffff */
[----:B------:R-:W-:-:S00]  /*0100*/  NOP ;  /* 0x0000000000007918 */ /* 0x000fc00000000000 */
[----:B------:R-:W-:-:S00]  /*0110*/  NOP ;  /* 0x0000000000007918 */ /* 0x000fc00000000000 */
[----:B------:R-:W-:-:S00]  /*0120*/  NOP ;  /* 0x0000000000007918 */ /* 0x000fc00000000000 */
[----:B------:R-:W-:-:S00]  /*0130*/  NOP ;  /* 0x0000000000007918 */ /* 0x000fc00000000000 */
[----:B------:R-:W-:-:S00]  /*0140*/  NOP ;  /* 0x0000000000007918 */ /* 0x000fc00000000000 */
[----:B------:R-:W-:-:S00]  /*0150*/  NOP ;  /* 0x0000000000007918 */ /* 0x000fc00000000000 */
[----:B------:R-:W-:-:S00]  /*0160*/  NOP ;  /* 0x0000000000007918 */ /* 0x000fc00000000000 */
[----:B------:R-:W-:-:S00]  /*0170*/  NOP ;  /* 0x0000000000007918 */ /* 0x000fc00000000000 */
.L_x_1:


//--------------------- .nv.shared.reserved.0     --------------------------
	.section	.nv.shared.reserved.0,"aw",@nobits
	.weak		__nv_reservedSMEM_offset_0_alias
	.size		__nv_reservedSMEM_offset_0_alias, 0, 64
	.other		__nv_reservedSMEM_offset_0_alias,@"STO_CUDA_RESERVED_SHARED STV_DEFAULT"
__nv_reservedSMEM_offset_0_alias:
	.zero		0
	.zero		64


//--------------------- .nv.constant0._Z13multiplyByTwoPfi --------------------------
	.section	.nv.constant0._Z13multiplyByTwoPfi,"a",@progbits
	.sectionflags	@""
	.align	4
.nv.constant0._Z13multiplyByTwoPfi:
	.zero		908


//--------------------- SYMBOLS --------------------------

	.type		.nv.reservedSmem.offset0,@object
	.size		.nv.reservedSmem.offset0,0x4
